//
// Generated by NVIDIA NVVM Compiler
//
// Compiler Build ID: CL-36424714
// Cuda compilation tools, release 13.0, V13.0.88
// Based on NVVM 20.0.0
//

.version 9.0
.target sm_100
.address_size 64

	// .globl	_Z16conv_cuda_kernelPfS_S_m

.visible .entry _Z16conv_cuda_kernelPfS_S_m(
	.param .u64 .ptr .align 1 _Z16conv_cuda_kernelPfS_S_m_param_0,
	.param .u64 .ptr .align 1 _Z16conv_cuda_kernelPfS_S_m_param_1,
	.param .u64 .ptr .align 1 _Z16conv_cuda_kernelPfS_S_m_param_2,
	.param .u64 _Z16conv_cuda_kernelPfS_S_m_param_3
)
{
	.reg .pred 	%p<4>;
	.reg .b32 	%r<14>;
	.reg .b32 	%f<5>;
	.reg .b64 	%rd<22>;

	ld.param.u64 	%rd4, [_Z16conv_cuda_kernelPfS_S_m_param_0];
	ld.param.u64 	%rd5, [_Z16conv_cuda_kernelPfS_S_m_param_1];
	ld.param.u64 	%rd6, [_Z16conv_cuda_kernelPfS_S_m_param_2];
	ld.param.u64 	%rd7, [_Z16conv_cuda_kernelPfS_S_m_param_3];
	mov.u32 	%r1, %ctaid.x;
	mov.u32 	%r2, %tid.x;
	add.s32 	%r5, %r1, %r2;
	cvt.u64.u32 	%rd8, %r5;
	sub.s64 	%rd9, %rd8, %rd7;
	mov.u32 	%r3, %ctaid.y;
	mov.u32 	%r4, %tid.y;
	add.s32 	%r6, %r3, %r4;
	cvt.u64.u32 	%rd10, %r6;
	sub.s64 	%rd2, %rd10, %rd7;
	mov.u32 	%r7, %nctaid.y;
	cvt.u64.u32 	%rd11, %r7;
	setp.ge.u64 	%p1, %rd2, %rd11;
	mov.u32 	%r8, %nctaid.x;
	cvt.u64.u32 	%rd3, %r8;
	setp.ge.u64 	%p2, %rd9, %rd3;
	or.pred  	%p3, %p1, %p2;
	@%p3 bra 	$L__BB0_2;
	cvt.u32.u64 	%r10, %rd3;
	cvta.to.global.u64 	%rd12, %rd4;
	cvta.to.global.u64 	%rd13, %rd5;
	cvta.to.global.u64 	%rd14, %rd6;
	mad.lo.s64 	%rd15, %rd2, %rd3, %rd9;
	mov.u32 	%r11, %ntid.x;
	mad.lo.s32 	%r12, %r4, %r11, %r2;
	mad.lo.s32 	%r13, %r3, %r10, %r1;
	mul.wide.u32 	%rd16, %r13, 4;
	add.s64 	%rd17, %rd14, %rd16;
	shl.b64 	%rd18, %rd15, 2;
	add.s64 	%rd19, %rd12, %rd18;
	ld.global.f32 	%f1, [%rd19];
	mul.wide.u32 	%rd20, %r12, 4;
	add.s64 	%rd21, %rd13, %rd20;
	ld.global.f32 	%f2, [%rd21];
	mul.f32 	%f3, %f1, %f2;
	atom.global.add.f32 	%f4, [%rd17], %f3;
$L__BB0_2:
	ret;

}


// ===== COMPILED SASS (sm_100) =====

	.target	sm_100

	.elftype	@"ET_EXEC"


//--------------------- .note.nv.tkinfo           --------------------------
	.section	.note.nv.tkinfo,"",@"SHT_NOTE"
	.sectionflags	@"SHF_NOTE_NV_TKINFO"
	.tkinfo
        /*0018*/ 	.word	0x00000002
        /*0030*/ 	.string	""
        /*0030*/ 	.string	"ptxas"
        /*0030*/ 	.string	"Cuda compilation tools, release 13.0, V13.0.88"
        /*0030*/ 	.string	"Build cuda_13.0.r13.0/compiler.36424714_0"
        /*0030*/ 	.string	"-arch sm_100 -m 64 "



//--------------------- .note.nv.cuinfo           --------------------------
	.section	.note.nv.cuinfo,"",@"SHT_NOTE"
	.sectionflags	@"SHF_NOTE_NV_CUINFO"
        /*0018*/ 	.short	0x0002
        /*001a*/ 	.short	0x0064
        /*001c*/ 	.short	0x0082
	.zero		2


//--------------------- .nv.info                  --------------------------
	.section	.nv.info,"",@"SHT_CUDA_INFO"
	.align	4


	//----- nvinfo : EIATTR_REGCOUNT
	.align		4
        /*0000*/ 	.byte	0x04, 0x2f
        /*0002*/ 	.short	(.L_1 - .L_0)
	.align		4
.L_0:
        /*0004*/ 	.word	index@(_Z16conv_cuda_kernelPfS_S_m)
        /*0008*/ 	.word	0x00000010


	//----- nvinfo : EIATTR_FRAME_SIZE
	.align		4
.L_1:
        /*000c*/ 	.byte	0x04, 0x11
        /*000e*/ 	.short	(.L_3 - .L_2)
	.align		4
.L_2:
        /*0010*/ 	.word	index@(_Z16conv_cuda_kernelPfS_S_m)
        /*0014*/ 	.word	0x00000000


	//----- nvinfo : EIATTR_MIN_STACK_SIZE
	.align		4
.L_3:
        /*0018*/ 	.byte	0x04, 0x12
        /*001a*/ 	.short	(.L_5 - .L_4)
	.align		4
.L_4:
        /*001c*/ 	.word	index@(_Z16conv_cuda_kernelPfS_S_m)
        /*0020*/ 	.word	0x00000000
.L_5:


//--------------------- .nv.compat                --------------------------
	.section	.nv.compat,"",@"SHT_CUDA_COMPAT_INFO"
	.align	4
        /*0000*/ 	.byte	0x02, 0x09, 0x00, 0x00, 0x02, 0x02, 0x01, 0x00, 0x02, 0x05, 0x05, 0x00, 0x03, 0x07, 0x01, 0x01
        /*0010*/ 	.byte	0x02, 0x03, 0x00, 0x00, 0x02, 0x06, 0x01, 0x00, 0x04, 0x0b, 0x08, 0x00, 0x09, 0x00, 0x00, 0x00
        /*0020*/ 	.byte	0x00, 0x00, 0x00, 0x00


//--------------------- .nv.info._Z16conv_cuda_kernelPfS_S_m --------------------------
	.section	.nv.info._Z16conv_cuda_kernelPfS_S_m,"",@"SHT_CUDA_INFO"
	.sectionflags	@""
	.align	4


	//----- nvinfo : EIATTR_CUDA_API_VERSION
	.align		4
        /*0000*/ 	.byte	0x04, 0x37
        /*0002*/ 	.short	(.L_7 - .L_6)
.L_6:
        /*0004*/ 	.word	0x00000082


	//----- nvinfo : EIATTR_KPARAM_INFO
	.align		4
.L_7:
        /*0008*/ 	.byte	0x04, 0x17
        /*000a*/ 	.short	(.L_9 - .L_8)
.L_8:
        /*000c*/ 	.word	0x00000000
        /*0010*/ 	.short	0x0003
        /*0012*/ 	.short	0x0018
        /*0014*/ 	.byte	0x00, 0xf0, 0x21, 0x00


	//----- nvinfo : EIATTR_KPARAM_INFO
	.align		4
.L_9:
        /*0018*/ 	.byte	0x04, 0x17
        /*001a*/ 	.short	(.L_11 - .L_10)
.L_10:
        /*001c*/ 	.word	0x00000000
        /*0020*/ 	.short	0x0002
        /*0022*/ 	.short	0x0010
        /*0024*/ 	.byte	0x00, 0xf5, 0x21, 0x00


	//----- nvinfo : EIATTR_KPARAM_INFO
	.align		4
.L_11:
        /*0028*/ 	.byte	0x04, 0x17
        /*002a*/ 	.short	(.L_13 - .L_12)
.L_12:
        /*002c*/ 	.word	0x00000000
        /*0030*/ 	.short	0x0001
        /*0032*/ 	.short	0x0008
        /*0034*/ 	.byte	0x00, 0xf5, 0x21, 0x00


	//----- nvinfo : EIATTR_KPARAM_INFO
	.align		4
.L_13:
        /*0038*/ 	.byte	0x04, 0x17
        /*003a*/ 	.short	(.L_15 - .L_14)
.L_14:
        /*003c*/ 	.word	0x00000000
        /*0040*/ 	.short	0x0000
        /*0042*/ 	.short	0x0000
        /*0044*/ 	.byte	0x00, 0xf5, 0x21, 0x00


	//----- nvinfo : EIATTR_SPARSE_MMA_MASK
	.align		4
.L_15:
        /*0048*/ 	.byte	0x03, 0x50
        /*004a*/ 	.short	0x0000


	//----- nvinfo : EIATTR_MAXREG_COUNT
	.align		4
        /*004c*/ 	.byte	0x03, 0x1b
        /*004e*/ 	.short	0x00ff


	//----- nvinfo : EIATTR_MERCURY_ISA_VERSION
	.align		4
        /*0050*/ 	.byte	0x03, 0x5f
        /*0052*/ 	.short	0x0101


	//----- nvinfo : EIATTR_VRC_CTA_INIT_COUNT
	.align		4
        /*0054*/ 	.byte	0x02, 0x4a
	.zero		1
	.zero		1


	//----- nvinfo : EIATTR_EXIT_INSTR_OFFSETS
	.align		4
        /*0058*/ 	.byte	0x04, 0x1c
        /*005a*/ 	.short	(.L_17 - .L_16)


	//   ....[0]....
.L_16:
        /*005c*/ 	.word	0x00000120


	//   ....[1]....
        /*0060*/ 	.word	0x00000250


	//----- nvinfo : EIATTR_CBANK_PARAM_SIZE
	.align		4
.L_17:
        /*0064*/ 	.byte	0x03, 0x19
        /*0066*/ 	.short	0x0020


	//----- nvinfo : EIATTR_PARAM_CBANK
	.align		4
        /*0068*/ 	.byte	0x04, 0x0a
        /*006a*/ 	.short	(.L_19 - .L_18)
	.align		4
.L_18:
        /*006c*/ 	.word	index@(.nv.constant0._Z16conv_cuda_kernelPfS_S_m)
        /*0070*/ 	.short	0x0380
        /*0072*/ 	.short	0x0020


	//----- nvinfo : EIATTR_SW_WAR
	.align		4
.L_19:
        /*0074*/ 	.byte	0x04, 0x36
        /*0076*/ 	.short	(.L_21 - .L_20)
.L_20:
        /*0078*/ 	.word	0x00000008
.L_21:


//--------------------- .nv.callgraph             --------------------------
	.section	.nv.callgraph,"",@"SHT_CUDA_CALLGRAPH"
	.align	4
	.sectionentsize	8
	.align		4
        /*0000*/ 	.word	0x00000000
	.align		4
        /*0004*/ 	.word	0xffffffff
	.align		4
        /*0008*/ 	.word	0x00000000
	.align		4
        /*000c*/ 	.word	0xfffffffe
	.align		4
        /*0010*/ 	.word	0x00000000
	.align		4
        /*0014*/ 	.word	0xfffffffd
	.align		4
        /*0018*/ 	.word	0x00000000
	.align		4
        /*001c*/ 	.word	0xfffffffc


//--------------------- .text._Z16conv_cuda_kernelPfS_S_m --------------------------
	.section	.text._Z16conv_cuda_kernelPfS_S_m,"ax",@progbits
	.align	128
        .global         _Z16conv_cuda_kernelPfS_S_m
        .type           _Z16conv_cuda_kernelPfS_S_m,@function
        .size           _Z16conv_cuda_kernelPfS_S_m,(.L_x_1 - _Z16conv_cuda_kernelPfS_S_m)
        .other          _Z16conv_cuda_kernelPfS_S_m,@"STO_CUDA_ENTRY STV_DEFAULT"
_Z16conv_cuda_kernelPfS_S_m:
.text._Z16conv_cuda_kernelPfS_S_m:
[----:B------:R-:W-:Y:S01]  /*0000*/  LDC R1, c[0x0][0x37c] ;  /* 0x0000df00ff017b82 */ /* 0x000fe20000000800 */
[----:B------:R-:W0:Y:S07]  /*0010*/  S2R R7, SR_TID.X ;  /* 0x0000000000077919 */ /* 0x000e2e0000002100 */
[----:B------:R-:W0:Y:S01]  /*0020*/  S2UR UR6, SR_CTAID.X ;  /* 0x00000000000679c3 */ /* 0x000e220000002500 */
[----:B------:R-:W1:Y:S01]  /*0030*/  LDCU UR4, c[0x0][0x374] ;  /* 0x00006e80ff0477ac */ /* 0x000e620008000800 */
[----:B------:R-:W2:Y:S01]  /*0040*/  S2R R9, SR_CTAID.Y ;  /* 0x0000000000097919 */ /* 0x000ea20000002600 */
[----:B------:R-:W3:Y:S01]  /*0050*/  LDCU.64 UR8, c[0x0][0x398] ;  /* 0x00007300ff0877ac */ /* 0x000ee20008000a00 */
[----:B------:R-:W2:Y:S04]  /*0060*/  S2R R6, SR_TID.Y ;  /* 0x0000000000067919 */ /* 0x000ea80000002200 */
[----:B------:R-:W4:Y:S01]  /*0070*/  LDC R11, c[0x0][0x370] ;  /* 0x0000dc00ff0b7b82 */ /* 0x000f220000000800 */
[----:B0-----:R-:W-:-:S05]  /*0080*/  VIADD R2, R7, UR6 ;  /* 0x0000000607027c36 */ /* 0x001fca0008000000 */
[----:B---3--:R-:W-:Y:S02]  /*0090*/  IADD3 R2, P1, PT, R2, -UR8, RZ ;  /* 0x8000000802027c10 */ /* 0x008fe4000ff3e0ff */
[----:B--2---:R-:W-:-:S03]  /*00a0*/  IADD3 R0, PT, PT, R9, R6, RZ ;  /* 0x0000000609007210 */ /* 0x004fc60007ffe0ff */
[----:B------:R-:W-:Y:S01]  /*00b0*/  IMAD.X R3, RZ, RZ, ~UR9, P1 ;  /* 0x80000009ff037e24 */ /* 0x000fe200088e06ff */
[----:B----4-:R-:W-:Y:S02]  /*00c0*/  ISETP.GE.U32.AND P0, PT, R2, R11, PT ;  /* 0x0000000b0200720c */ /* 0x010fe40003f06070 */
[----:B------:R-:W-:Y:S02]  /*00d0*/  IADD3 R0, P2, PT, R0, -UR8, RZ ;  /* 0x8000000800007c10 */ /* 0x000fe4000ff5e0ff */
[----:B------:R-:W-:Y:S02]  /*00e0*/  ISETP.GE.U32.AND.EX P0, PT, R3, RZ, PT, P0 ;  /* 0x000000ff0300720c */ /* 0x000fe40003f06100 */
[----:B------:R-:W-:Y:S02]  /*00f0*/  IADD3.X R8, PT, PT, RZ, ~UR9, RZ, P2, !PT ;  /* 0x80000009ff087c10 */ /* 0x000fe400097fe4ff */
[----:B-1----:R-:W-:-:S04]  /*0100*/  ISETP.GE.U32.AND P1, PT, R0, UR4, PT ;  /* 0x0000000400007c0c */ /* 0x002fc8000bf26070 */
[----:B------:R-:W-:-:S13]  /*0110*/  ISETP.GE.U32.OR.EX P0, PT, R8, RZ, P0, P1 ;  /* 0x000000ff0800720c */ /* 0x000fda0000706510 */
[----:B------:R-:W-:Y:S05]  /*0120*/  @P0 EXIT ;  /* 0x000000000000094d */ /* 0x000fea0003800000 */
[----:B------:R-:W0:Y:S01]  /*0130*/  LDC.64 R4, c[0x0][0x388] ;  /* 0x0000e200ff047b82 */ /* 0x000e220000000a00 */
[----:B------:R-:W1:Y:S01]  /*0140*/  LDCU UR7, c[0x0][0x360] ;  /* 0x00006c00ff0777ac */ /* 0x000e620008000800 */
[----:B------:R-:W-:Y:S01]  /*0150*/  IMAD.WIDE.U32 R2, R11, R0, R2 ;  /* 0x000000000b027225 */ /* 0x000fe200078e0002 */
[----:B------:R-:W2:Y:S03]  /*0160*/  LDCU.64 UR8, c[0x0][0x380] ;  /* 0x00007000ff0877ac */ /* 0x000ea60008000a00 */
[----:B------:R-:W-:Y:S01]  /*0170*/  IMAD R13, R8, R11, RZ ;  /* 0x0000000b080d7224 */ /* 0x000fe200078e02ff */
[----:B------:R-:W3:Y:S03]  /*0180*/  LDCU.64 UR4, c[0x0][0x358] ;  /* 0x00006b00ff0477ac */ /* 0x000ee60008000a00 */
[----:B------:R-:W-:-:S02]  /*0190*/  IMAD.IADD R3, R3, 0x1, R13 ;  /* 0x0000000103037824 */ /* 0x000fc400078e020d */
[----:B-1----:R-:W-:Y:S01]  /*01a0*/  IMAD R7, R6, UR7, R7 ;  /* 0x0000000706077c24 */ /* 0x002fe2000f8e0207 */
[----:B--2---:R-:W-:-:S03]  /*01b0*/  LEA R6, P0, R2, UR8, 0x2 ;  /* 0x0000000802067c11 */ /* 0x004fc6000f8010ff */
[----:B0-----:R-:W-:Y:S01]  /*01c0*/  IMAD.WIDE.U32 R4, R7, 0x4, R4 ;  /* 0x0000000407047825 */ /* 0x001fe200078e0004 */
[----:B------:R-:W-:Y:S02]  /*01d0*/  LEA.HI.X R7, R2, UR9, R3, 0x2, P0 ;  /* 0x0000000902077c11 */ /* 0x000fe400080f1403 */
[----:B------:R-:W0:Y:S03]  /*01e0*/  LDC.64 R2, c[0x0][0x390] ;  /* 0x0000e400ff027b82 */ /* 0x000e260000000a00 */
[----:B---3--:R-:W2:Y:S04]  /*01f0*/  LDG.E R5, desc[UR4][R4.64] ;  /* 0x0000000404057981 */ /* 0x008ea8000c1e1900 */
[----:B------:R-:W2:Y:S01]  /*0200*/  LDG.E R6, desc[UR4][R6.64] ;  /* 0x0000000406067981 */ /* 0x000ea2000c1e1900 */
[----:B------:R-:W-:-:S04]  /*0210*/  IMAD R9, R9, R11, UR6 ;  /* 0x0000000609097e24 */ /* 0x000fc8000f8e020b */
[----:B0-----:R-:W-:-:S04]  /*0220*/  IMAD.WIDE.U32 R2, R9, 0x4, R2 ;  /* 0x0000000409027825 */ /* 0x001fc800078e0002 */
[----:B--2---:R-:W-:-:S05]  /*0230*/  FMUL R9, R6, R5 ;  /* 0x0000000506097220 */ /* 0x004fca0000400000 */
[----:B------:R-:W-:Y:S01]  /*0240*/  REDG.E.ADD.F32.FTZ.RN.STRONG.GPU desc[UR4][R2.64], R9 ;  /* 0x00000009020079a6 */ /* 0x000fe2000c12f304 */
[----:B------:R-:W-:Y:S05]  /*0250*/  EXIT ;  /* 0x000000000000794d */ /* 0x000fea0003800000 */
.L_x_0:
[----:B------:R-:W-:-:S00]  /*0260*/  BRA `(.L_x_0) ;  /* 0xfffffffc00fc7947 */ /* 0x000fc0000383ffff */
[----:B------:R-:W-:-:S00]  /*0270*/  NOP ;  /* 0x0000000000007918 */ /* 0x000fc00000000000 */
        /* <DEDUP_REMOVED lines=8> */
.L_x_1:


//--------------------- .nv.shared.reserved.0     --------------------------
	.section	.nv.shared.reserved.0,"aw",@nobits
	.weak		__nv_reservedSMEM_offset_0_alias
	.size		__nv_reservedSMEM_offset_0_alias, 0, 64
	.other		__nv_reservedSMEM_offset_0_alias,@"STO_CUDA_RESERVED_SHARED STV_DEFAULT"
__nv_reservedSMEM_offset_0_alias:
	.zero		0
	.zero		64


//--------------------- .nv.constant0._Z16conv_cuda_kernelPfS_S_m --------------------------
	.section	.nv.constant0._Z16conv_cuda_kernelPfS_S_m,"a",@progbits
	.sectionflags	@""
	.align	4
.nv.constant0._Z16conv_cuda_kernelPfS_S_m:
	.zero		928


//--------------------- SYMBOLS --------------------------

	.type		.nv.reservedSmem.offset0,@object
	.size		.nv.reservedSmem.offset0,0x4
